//
// Generated by NVIDIA NVVM Compiler
//
// Compiler Build ID: CL-36424714
// Cuda compilation tools, release 13.0, V13.0.88
// Based on NVVM 20.0.0
//

.version 9.0
.target sm_100
.address_size 64

	// .globl	_Z9reductionPfi
// _ZZ9reductionPfiE6s_data has been demoted

.visible .entry _Z9reductionPfi(
	.param .u64 .ptr .align 1 _Z9reductionPfi_param_0,
	.param .u32 _Z9reductionPfi_param_1
)
{
	.reg .pred 	%p<6>;
	.reg .b32 	%r<20>;
	.reg .b32 	%f<5>;
	.reg .b64 	%rd<6>;
	.reg .b64 	%fd<6>;
	// demoted variable
	.shared .align 8 .b8 _ZZ9reductionPfiE6s_data[4096];
	ld.param.u64 	%rd2, [_Z9reductionPfi_param_0];
	ld.param.u32 	%r6, [_Z9reductionPfi_param_1];
	cvta.to.global.u64 	%rd1, %rd2;
	mov.u32 	%r1, %tid.x;
	shr.u32 	%r7, %r6, 31;
	add.s32 	%r8, %r6, %r7;
	shr.s32 	%r9, %r8, 1;
	setp.ge.s32 	%p1, %r1, %r9;
	shl.b32 	%r10, %r1, 3;
	mov.u32 	%r11, _ZZ9reductionPfiE6s_data;
	add.s32 	%r2, %r11, %r10;
	@%p1 bra 	$L__BB0_2;
	shl.b32 	%r12, %r1, 1;
	mul.wide.u32 	%rd4, %r12, 4;
	add.s64 	%rd5, %rd1, %rd4;
	ld.global.f32 	%f1, [%rd5];
	ld.global.f32 	%f2, [%rd5+4];
	add.f32 	%f3, %f1, %f2;
	cvt.f64.f32 	%fd1, %f3;
	st.shared.f64 	[%r2], %fd1;
	bra.uni 	$L__BB0_3;
$L__BB0_2:
	mov.b64 	%rd3, 0;
	st.shared.u64 	[%r2], %rd3;
$L__BB0_3:
	bar.sync 	0;
	add.s32 	%r13, %r6, 3;
	setp.lt.u32 	%p2, %r13, 7;
	@%p2 bra 	$L__BB0_8;
	shr.s32 	%r14, %r6, 31;
	shr.u32 	%r15, %r14, 30;
	add.s32 	%r16, %r6, %r15;
	shr.s32 	%r19, %r16, 2;
$L__BB0_5:
	setp.ge.u32 	%p3, %r1, %r19;
	@%p3 bra 	$L__BB0_7;
	shl.b32 	%r17, %r19, 3;
	add.s32 	%r18, %r2, %r17;
	ld.shared.f64 	%fd2, [%r18];
	ld.shared.f64 	%fd3, [%r2];
	add.f64 	%fd4, %fd2, %fd3;
	st.shared.f64 	[%r2], %fd4;
$L__BB0_7:
	bar.sync 	0;
	shr.u32 	%r5, %r19, 1;
	setp.gt.u32 	%p4, %r19, 1;
	mov.u32 	%r19, %r5;
	@%p4 bra 	$L__BB0_5;
$L__BB0_8:
	setp.ne.s32 	%p5, %r1, 0;
	@%p5 bra 	$L__BB0_10;
	ld.shared.f64 	%fd5, [_ZZ9reductionPfiE6s_data];
	cvt.rn.f32.f64 	%f4, %fd5;
	st.global.f32 	[%rd1], %f4;
$L__BB0_10:
	ret;

}


// ===== COMPILED SASS (sm_100) =====

	.target	sm_100

	.elftype	@"ET_EXEC"


//--------------------- .note.nv.tkinfo           --------------------------
	.section	.note.nv.tkinfo,"",@"SHT_NOTE"
	.sectionflags	@"SHF_NOTE_NV_TKINFO"
	.tkinfo
        /*0018*/ 	.word	0x00000002
        /*0030*/ 	.string	""
        /*0030*/ 	.string	"ptxas"
        /*0030*/ 	.string	"Cuda compilation tools, release 13.0, V13.0.88"
        /*0030*/ 	.string	"Build cuda_13.0.r13.0/compiler.36424714_0"
        /*0030*/ 	.string	"-arch sm_100 -m 64 "



//--------------------- .note.nv.cuinfo           --------------------------
	.section	.note.nv.cuinfo,"",@"SHT_NOTE"
	.sectionflags	@"SHF_NOTE_NV_CUINFO"
        /*0018*/ 	.short	0x0002
        /*001a*/ 	.short	0x0064
        /*001c*/ 	.short	0x0082
	.zero		2


//--------------------- .nv.info                  --------------------------
	.section	.nv.info,"",@"SHT_CUDA_INFO"
	.align	4


	//----- nvinfo : EIATTR_REGCOUNT
	.align		4
        /*0000*/ 	.byte	0x04, 0x2f
        /*0002*/ 	.short	(.L_1 - .L_0)
	.align		4
.L_0:
        /*0004*/ 	.word	index@(_Z9reductionPfi)
        /*0008*/ 	.word	0x0000000c


	//----- nvinfo : EIATTR_FRAME_SIZE
	.align		4
.L_1:
        /*000c*/ 	.byte	0x04, 0x11
        /*000e*/ 	.short	(.L_3 - .L_2)
	.align		4
.L_2:
        /*0010*/ 	.word	index@(_Z9reductionPfi)
        /*0014*/ 	.word	0x00000000


	//----- nvinfo : EIATTR_MIN_STACK_SIZE
	.align		4
.L_3:
        /*0018*/ 	.byte	0x04, 0x12
        /*001a*/ 	.short	(.L_5 - .L_4)
	.align		4
.L_4:
        /*001c*/ 	.word	index@(_Z9reductionPfi)
        /*0020*/ 	.word	0x00000000
.L_5:


//--------------------- .nv.compat                --------------------------
	.section	.nv.compat,"",@"SHT_CUDA_COMPAT_INFO"
	.align	4
        /*0000*/ 	.byte	0x02, 0x09, 0x00, 0x00, 0x02, 0x02, 0x01, 0x00, 0x02, 0x05, 0x05, 0x00, 0x03, 0x07, 0x01, 0x01
        /*0010*/ 	.byte	0x02, 0x03, 0x00, 0x00, 0x02, 0x06, 0x01, 0x00, 0x04, 0x0b, 0x08, 0x00, 0x01, 0x00, 0x00, 0x00
        /*0020*/ 	.byte	0x00, 0x00, 0x00, 0x00


//--------------------- .nv.info._Z9reductionPfi  --------------------------
	.section	.nv.info._Z9reductionPfi,"",@"SHT_CUDA_INFO"
	.sectionflags	@""
	.align	4


	//----- nvinfo : EIATTR_CUDA_API_VERSION
	.align		4
        /*0000*/ 	.byte	0x04, 0x37
        /*0002*/ 	.short	(.L_7 - .L_6)
.L_6:
        /*0004*/ 	.word	0x00000082


	//----- nvinfo : EIATTR_KPARAM_INFO
	.align		4
.L_7:
        /*0008*/ 	.byte	0x04, 0x17
        /*000a*/ 	.short	(.L_9 - .L_8)
.L_8:
        /*000c*/ 	.word	0x00000000
        /*0010*/ 	.short	0x0001
        /*0012*/ 	.short	0x0008
        /*0014*/ 	.byte	0x00, 0xf0, 0x11, 0x00


	//----- nvinfo : EIATTR_KPARAM_INFO
	.align		4
.L_9:
        /*0018*/ 	.byte	0x04, 0x17
        /*001a*/ 	.short	(.L_11 - .L_10)
.L_10:
        /*001c*/ 	.word	0x00000000
        /*0020*/ 	.short	0x0000
        /*0022*/ 	.short	0x0000
        /*0024*/ 	.byte	0x00, 0xf5, 0x21, 0x00


	//----- nvinfo : EIATTR_SPARSE_MMA_MASK
	.align		4
.L_11:
        /*0028*/ 	.byte	0x03, 0x50
        /*002a*/ 	.short	0x0000


	//----- nvinfo : EIATTR_MAXREG_COUNT
	.align		4
        /*002c*/ 	.byte	0x03, 0x1b
        /*002e*/ 	.short	0x00ff


	//----- nvinfo : EIATTR_NUM_BARRIERS
	.align		4
        /*0030*/ 	.byte	0x02, 0x4c
        /*0032*/ 	.byte	0x01
	.zero		1


	//----- nvinfo : EIATTR_MERCURY_ISA_VERSION
	.align		4
        /*0034*/ 	.byte	0x03, 0x5f
        /*0036*/ 	.short	0x0101


	//----- nvinfo : EIATTR_VRC_CTA_INIT_COUNT
	.align		4
        /*0038*/ 	.byte	0x02, 0x4a
	.zero		1
	.zero		1


	//----- nvinfo : EIATTR_EXIT_INSTR_OFFSETS
	.align		4
        /*003c*/ 	.byte	0x04, 0x1c
        /*003e*/ 	.short	(.L_13 - .L_12)


	//   ....[0]....
.L_12:
        /*0040*/ 	.word	0x00000270


	//   ....[1]....
        /*0044*/ 	.word	0x000002f0


	//----- nvinfo : EIATTR_CBANK_PARAM_SIZE
	.align		4
.L_13:
        /*0048*/ 	.byte	0x03, 0x19
        /*004a*/ 	.short	0x000c


	//----- nvinfo : EIATTR_PARAM_CBANK
	.align		4
        /*004c*/ 	.byte	0x04, 0x0a
        /*004e*/ 	.short	(.L_15 - .L_14)
	.align		4
.L_14:
        /*0050*/ 	.word	index@(.nv.constant0._Z9reductionPfi)
        /*0054*/ 	.short	0x0380
        /*0056*/ 	.short	0x000c


	//----- nvinfo : EIATTR_SW_WAR
	.align		4
.L_15:
        /*0058*/ 	.byte	0x04, 0x36
        /*005a*/ 	.short	(.L_17 - .L_16)
.L_16:
        /*005c*/ 	.word	0x00000008
.L_17:


//--------------------- .nv.callgraph             --------------------------
	.section	.nv.callgraph,"",@"SHT_CUDA_CALLGRAPH"
	.align	4
	.sectionentsize	8
	.align		4
        /*0000*/ 	.word	0x00000000
	.align		4
        /*0004*/ 	.word	0xffffffff
	.align		4
        /*0008*/ 	.word	0x00000000
	.align		4
        /*000c*/ 	.word	0xfffffffe
	.align		4
        /*0010*/ 	.word	0x00000000
	.align		4
        /*0014*/ 	.word	0xfffffffd
	.align		4
        /*0018*/ 	.word	0x00000000
	.align		4
        /*001c*/ 	.word	0xfffffffc


//--------------------- .text._Z9reductionPfi     --------------------------
	.section	.text._Z9reductionPfi,"ax",@progbits
	.align	128
        .global         _Z9reductionPfi
        .type           _Z9reductionPfi,@function
        .size           _Z9reductionPfi,(.L_x_3 - _Z9reductionPfi)
        .other          _Z9reductionPfi,@"STO_CUDA_ENTRY STV_DEFAULT"
_Z9reductionPfi:
.text._Z9reductionPfi:
[----:B------:R-:W-:Y:S01]  /*0000*/  LDC R1, c[0x0][0x37c] ;  /* 0x0000df00ff017b82 */ /* 0x000fe20000000800 */
[----:B------:R-:W0:Y:S01]  /*0010*/  S2R R9, SR_TID.X ;  /* 0x0000000000097919 */ /* 0x000e220000002100 */
[----:B------:R-:W1:Y:S01]  /*0020*/  LDCU UR6, c[0x0][0x388] ;  /* 0x00007100ff0677ac */ /* 0x000e620008000800 */
[----:B------:R-:W2:Y:S01]  /*0030*/  LDCU.64 UR8, c[0x0][0x358] ;  /* 0x00006b00ff0877ac */ /* 0x000ea20008000a00 */
[----:B-1----:R-:W-:-:S04]  /*0040*/  ULEA.HI UR4, UR6, UR6, URZ, 0x1 ;  /* 0x0000000606047291 */ /* 0x002fc8000f8f08ff */
[----:B------:R-:W-:-:S06]  /*0050*/  USHF.R.S32.HI UR4, URZ, 0x1, UR4 ;  /* 0x00000001ff047899 */ /* 0x000fcc0008011404 */
[----:B0-----:R-:W-:-:S13]  /*0060*/  ISETP.GE.AND P1, PT, R9, UR4, PT ;  /* 0x0000000409007c0c */ /* 0x001fda000bf26270 */
[----:B------:R-:W0:Y:S01]  /*0070*/  @!P1 LDC.64 R2, c[0x0][0x380] ;  /* 0x0000e000ff029b82 */ /* 0x000e220000000a00 */
[----:B------:R-:W-:-:S04]  /*0080*/  @!P1 IMAD.SHL.U32 R5, R9, 0x2, RZ ;  /* 0x0000000209059824 */ /* 0x000fc800078e00ff */
[----:B0-----:R-:W-:-:S05]  /*0090*/  @!P1 IMAD.WIDE.U32 R2, R5, 0x4, R2 ;  /* 0x0000000405029825 */ /* 0x001fca00078e0002 */
[----:B--2---:R-:W2:Y:S04]  /*00a0*/  @!P1 LDG.E R0, desc[UR8][R2.64] ;  /* 0x0000000802009981 */ /* 0x004ea8000c1e1900 */
[----:B------:R-:W2:Y:S01]  /*00b0*/  @!P1 LDG.E R5, desc[UR8][R2.64+0x4] ;  /* 0x0000040802059981 */ /* 0x000ea2000c1e1900 */
[----:B------:R-:W0:Y:S01]  /*00c0*/  S2UR UR5, SR_CgaCtaId ;  /* 0x00000000000579c3 */ /* 0x000e220000008800 */
[----:B------:R-:W-:Y:S01]  /*00d0*/  UMOV UR4, 0x400 ;  /* 0x0000040000047882 */ /* 0x000fe20000000000 */
[----:B------:R-:W-:Y:S01]  /*00e0*/  ISETP.NE.AND P0, PT, R9, RZ, PT ;  /* 0x000000ff0900720c */ /* 0x000fe20003f05270 */
[----:B0-----:R-:W-:Y:S02]  /*00f0*/  ULEA UR4, UR5, UR4, 0x18 ;  /* 0x0000000405047291 */ /* 0x001fe4000f8ec0ff */
[----:B------:R-:W-:-:S04]  /*0100*/  UIADD3 UR5, UPT, UPT, UR6, 0x3, URZ ;  /* 0x0000000306057890 */ /* 0x000fc8000fffe0ff */
[----:B------:R-:W-:Y:S01]  /*0110*/  LEA R7, R9, UR4, 0x3 ;  /* 0x0000000409077c11 */ /* 0x000fe2000f8e18ff */
[----:B------:R-:W-:Y:S01]  /*0120*/  UISETP.GE.U32.AND UP0, UPT, UR5, 0x7, UPT ;  /* 0x000000070500788c */ /* 0x000fe2000bf06070 */
[----:B--2---:R-:W-:-:S06]  /*0130*/  @!P1 FADD R5, R0, R5 ;  /* 0x0000000500059221 */ /* 0x004fcc0000000000 */
[----:B------:R-:W0:Y:S02]  /*0140*/  @!P1 F2F.F64.F32 R4, R5 ;  /* 0x0000000500049310 */ /* 0x000e240000201800 */
[----:B0-----:R0:W-:Y:S04]  /*0150*/  @!P1 STS.64 [R7], R4 ;  /* 0x0000000407009388 */ /* 0x0011e80000000a00 */
[----:B------:R0:W-:Y:S01]  /*0160*/  @P1 STS.64 [R7], RZ ;  /* 0x000000ff07001388 */ /* 0x0001e20000000a00 */
[----:B------:R-:W-:Y:S06]  /*0170*/  BAR.SYNC.DEFER_BLOCKING 0x0 ;  /* 0x0000000000007b1d */ /* 0x000fec0000010000 */
[----:B------:R-:W-:Y:S05]  /*0180*/  BRA.U !UP0, `(.L_x_0) ;  /* 0x0000000108387547 */ /* 0x000fea000b800000 */
[----:B------:R-:W-:-:S04]  /*0190*/  USHF.R.S32.HI UR4, URZ, 0x1f, UR6 ;  /* 0x0000001fff047899 */ /* 0x000fc80008011406 */
[----:B------:R-:W-:-:S04]  /*01a0*/  ULEA.HI UR4, UR4, UR6, URZ, 0x2 ;  /* 0x0000000604047291 */ /* 0x000fc8000f8f10ff */
[----:B------:R-:W-:-:S06]  /*01b0*/  USHF.R.S32.HI UR4, URZ, 0x2, UR4 ;  /* 0x00000002ff047899 */ /* 0x000fcc0008011404 */
[----:B------:R-:W-:-:S07]  /*01c0*/  IMAD.U32 R0, RZ, RZ, UR4 ;  /* 0x00000004ff007e24 */ /* 0x000fce000f8e00ff */
.L_x_1:
[----:B------:R-:W-:-:S13]  /*01d0*/  ISETP.GE.U32.AND P1, PT, R9, R0, PT ;  /* 0x000000000900720c */ /* 0x000fda0003f26070 */
[----:B------:R-:W-:Y:S01]  /*01e0*/  @!P1 IMAD R6, R0, 0x8, R7 ;  /* 0x0000000800069824 */ /* 0x000fe200078e0207 */
[----:B0-----:R-:W-:Y:S04]  /*01f0*/  @!P1 LDS.64 R4, [R7] ;  /* 0x0000000007049984 */ /* 0x001fe80000000a00 */
[----:B------:R-:W0:Y:S02]  /*0200*/  @!P1 LDS.64 R2, [R6] ;  /* 0x0000000006029984 */ /* 0x000e240000000a00 */
[----:B0-----:R-:W-:-:S07]  /*0210*/  @!P1 DADD R2, R2, R4 ;  /* 0x0000000002029229 */ /* 0x001fce0000000004 */
[----:B------:R1:W-:Y:S01]  /*0220*/  @!P1 STS.64 [R7], R2 ;  /* 0x0000000207009388 */ /* 0x0003e20000000a00 */
[----:B------:R-:W-:Y:S01]  /*0230*/  BAR.SYNC.DEFER_BLOCKING 0x0 ;  /* 0x0000000000007b1d */ /* 0x000fe20000010000 */
[----:B------:R-:W-:Y:S02]  /*0240*/  ISETP.GT.U32.AND P1, PT, R0, 0x1, PT ;  /* 0x000000010000780c */ /* 0x000fe40003f24070 */
[----:B------:R-:W-:-:S11]  /*0250*/  SHF.R.U32.HI R0, RZ, 0x1, R0 ;  /* 0x00000001ff007819 */ /* 0x000fd60000011600 */
[----:B-1----:R-:W-:Y:S05]  /*0260*/  @P1 BRA `(.L_x_1) ;  /* 0xfffffffc00d81947 */ /* 0x002fea000383ffff */
.L_x_0:
[----:B------:R-:W-:Y:S05]  /*0270*/  @P0 EXIT ;  /* 0x000000000000094d */ /* 0x000fea0003800000 */
[----:B------:R-:W1:Y:S01]  /*0280*/  S2UR UR5, SR_CgaCtaId ;  /* 0x00000000000579c3 */ /* 0x000e620000008800 */
[----:B------:R-:W-:-:S07]  /*0290*/  UMOV UR4, 0x400 ;  /* 0x0000040000047882 */ /* 0x000fce0000000000 */
[----:B0-----:R-:W0:Y:S01]  /*02a0*/  LDC.64 R4, c[0x0][0x380] ;  /* 0x0000e000ff047b82 */ /* 0x001e220000000a00 */
[----:B-1----:R-:W-:-:S09]  /*02b0*/  ULEA UR4, UR5, UR4, 0x18 ;  /* 0x0000000405047291 */ /* 0x002fd2000f8ec0ff */
[----:B------:R-:W1:Y:S02]  /*02c0*/  LDS.64 R2, [UR4] ;  /* 0x00000004ff027984 */ /* 0x000e640008000a00 */
[----:B-1----:R-:W0:Y:S02]  /*02d0*/  F2F.F32.F64 R3, R2 ;  /* 0x0000000200037310 */ /* 0x002e240000301000 */
[----:B0-----:R-:W-:Y:S01]  /*02e0*/  STG.E desc[UR8][R4.64], R3 ;  /* 0x0000000304007986 */ /* 0x001fe2000c101908 */
[----:B------:R-:W-:Y:S05]  /*02f0*/  EXIT ;  /* 0x000000000000794d */ /* 0x000fea0003800000 */
.L_x_2:
[----:B------:R-:W-:-:S00]  /*0300*/  BRA `(.L_x_2) ;  /* 0xfffffffc00fc7947 */ /* 0x000fc0000383ffff */
[----:B------:R-:W-:-:S00]  /*0310*/  NOP ;  /* 0x0000000000007918 */ /* 0x000fc00000000000 */
        /* <DEDUP_REMOVED lines=14> */
.L_x_3:


//--------------------- .nv.shared._Z9reductionPfi --------------------------
	.section	.nv.shared._Z9reductionPfi,"aw",@nobits
	.sectionflags	@""
	.align	8
.nv.shared._Z9reductionPfi:
	.zero		5120


//--------------------- .nv.shared.reserved.0     --------------------------
	.section	.nv.shared.reserved.0,"aw",@nobits
	.weak		__nv_reservedSMEM_offset_0_alias
	.size		__nv_reservedSMEM_offset_0_alias, 0, 64
	.other		__nv_reservedSMEM_offset_0_alias,@"STO_CUDA_RESERVED_SHARED STV_DEFAULT"
__nv_reservedSMEM_offset_0_alias:
	.zero		0
	.zero		64


//--------------------- .nv.constant0._Z9reductionPfi --------------------------
	.section	.nv.constant0._Z9reductionPfi,"a",@progbits
	.sectionflags	@""
	.align	4
.nv.constant0._Z9reductionPfi:
	.zero		908


//--------------------- SYMBOLS --------------------------

	.type		.nv.reservedSmem.offset0,@object
	.size		.nv.reservedSmem.offset0,0x4
	.type		.nv.reservedSmem.cap,@object
	.size		.nv.reservedSmem.cap,0x4
